//
// Generated by NVIDIA NVVM Compiler
//
// Compiler Build ID: CL-36424714
// Cuda compilation tools, release 13.0, V13.0.88
// Based on NVVM 20.0.0
//

.version 9.0
.target sm_100
.address_size 64

	// .globl	_Z25knn_kernel_warp_per_queryPK6float2iS1_iPSt4pairIifEi
.extern .shared .align 16 .b8 smem_raw[];

.visible .entry _Z25knn_kernel_warp_per_queryPK6float2iS1_iPSt4pairIifEi(
	.param .u64 .ptr .align 1 _Z25knn_kernel_warp_per_queryPK6float2iS1_iPSt4pairIifEi_param_0,
	.param .u32 _Z25knn_kernel_warp_per_queryPK6float2iS1_iPSt4pairIifEi_param_1,
	.param .u64 .ptr .align 1 _Z25knn_kernel_warp_per_queryPK6float2iS1_iPSt4pairIifEi_param_2,
	.param .u32 _Z25knn_kernel_warp_per_queryPK6float2iS1_iPSt4pairIifEi_param_3,
	.param .u64 .ptr .align 1 _Z25knn_kernel_warp_per_queryPK6float2iS1_iPSt4pairIifEi_param_4,
	.param .u32 _Z25knn_kernel_warp_per_queryPK6float2iS1_iPSt4pairIifEi_param_5
)
{
	.reg .pred 	%p<41>;
	.reg .b16 	%rs<6>;
	.reg .b32 	%r<120>;
	.reg .b32 	%f<17>;
	.reg .b64 	%rd<19>;

	ld.param.u64 	%rd6, [_Z25knn_kernel_warp_per_queryPK6float2iS1_iPSt4pairIifEi_param_0];
	ld.param.u32 	%r54, [_Z25knn_kernel_warp_per_queryPK6float2iS1_iPSt4pairIifEi_param_1];
	ld.param.u64 	%rd7, [_Z25knn_kernel_warp_per_queryPK6float2iS1_iPSt4pairIifEi_param_2];
	ld.param.u32 	%r55, [_Z25knn_kernel_warp_per_queryPK6float2iS1_iPSt4pairIifEi_param_3];
	ld.param.u32 	%r56, [_Z25knn_kernel_warp_per_queryPK6float2iS1_iPSt4pairIifEi_param_5];
	shl.b32 	%r1, %r56, 5;
	mov.u32 	%r2, %tid.x;
	and.b32  	%r119, %r2, 31;
	shr.u32 	%r4, %r2, 5;
	mov.u32 	%r58, %ctaid.x;
	shl.b32 	%r59, %r58, 3;
	add.s32 	%r5, %r59, %r4;
	setp.ge.s32 	%p3, %r5, %r54;
	mul.lo.s32 	%r6, %r56, %r4;
	setp.ne.s32 	%p4, %r119, 0;
	mov.b32 	%r105, 0;
	or.pred  	%p5, %p4, %p3;
	mov.u32 	%r106, %r105;
	@%p5 bra 	$L__BB0_2;
	cvta.to.global.u64 	%rd9, %rd6;
	mul.wide.s32 	%rd10, %r5, 8;
	add.s64 	%rd11, %rd9, %rd10;
	ld.global.nc.v2.u32 	{%r106, %r105}, [%rd11];
$L__BB0_2:
	shl.b32 	%r60, %r6, 2;
	mov.u32 	%r61, smem_raw;
	add.s32 	%r62, %r61, %r60;
	add.s32 	%r11, %r62, 32768;
	setp.ge.s32 	%p6, %r5, %r54;
	shfl.sync.idx.b32	%r12|%p7, %r106, 0, 31, -1;
	shfl.sync.idx.b32	%r13|%p8, %r105, 0, 31, -1;
	setp.le.s32 	%p9, %r56, %r119;
	or.pred  	%p10, %p6, %p9;
	@%p10 bra 	$L__BB0_5;
	mov.u32 	%r107, %r119;
$L__BB0_4:
	.pragma "nounroll";
	shl.b32 	%r63, %r107, 2;
	add.s32 	%r64, %r11, %r63;
	mov.b32 	%r65, 2139095040;
	st.shared.u32 	[%r64], %r65;
	add.s32 	%r66, %r64, %r1;
	mov.b32 	%r67, -1;
	st.shared.u32 	[%r66], %r67;
	add.s32 	%r107, %r107, 32;
	setp.lt.s32 	%p11, %r107, %r56;
	@%p11 bra 	$L__BB0_4;
$L__BB0_5:
	bar.warp.sync 	-1;
	setp.lt.s32 	%p12, %r55, 1;
	@%p12 bra 	$L__BB0_27;
	mov.u32 	%r16, %ntid.x;
	shl.b32 	%r69, %r56, 2;
	add.s32 	%r17, %r11, %r69;
	sub.s32 	%r70, %r56, %r119;
	add.s32 	%r18, %r70, -2;
	cvta.to.global.u64 	%rd1, %rd7;
	mov.b32 	%f1, %r13;
	mov.b32 	%f2, %r12;
	mov.b32 	%r108, 0;
	mul.wide.u32 	%rd13, %r16, 8;
$L__BB0_7:
	sub.s32 	%r20, %r55, %r108;
	min.s32 	%r21, %r20, 4096;
	setp.le.s32 	%p13, %r20, %r2;
	@%p13 bra 	$L__BB0_10;
	shl.b32 	%r71, %r2, 3;
	mov.u32 	%r72, smem_raw;
	add.s32 	%r109, %r72, %r71;
	add.s32 	%r73, %r2, %r108;
	mul.wide.u32 	%rd12, %r73, 8;
	add.s64 	%rd18, %rd1, %rd12;
	mov.u32 	%r110, %r2;
$L__BB0_9:
	ld.global.nc.v2.f32 	{%f4, %f5}, [%rd18];
	st.shared.v2.f32 	[%r109], {%f4, %f5};
	add.s32 	%r110, %r110, %r16;
	add.s64 	%rd18, %rd18, %rd13;
	shl.b32 	%r74, %r16, 3;
	add.s32 	%r109, %r109, %r74;
	setp.lt.s32 	%p14, %r110, %r21;
	@%p14 bra 	$L__BB0_9;
$L__BB0_10:
	setp.ge.s32 	%p15, %r5, %r54;
	bar.sync 	0;
	setp.le.s32 	%p16, %r20, %r119;
	or.pred  	%p17, %p15, %p16;
	@%p17 bra 	$L__BB0_26;
	mov.u32 	%r111, %r119;
$L__BB0_12:
	.pragma "nounroll";
	shl.b32 	%r75, %r111, 3;
	mov.u32 	%r76, smem_raw;
	add.s32 	%r77, %r76, %r75;
	ld.shared.v2.f32 	{%f6, %f7}, [%r77];
	sub.f32 	%f8, %f2, %f6;
	sub.f32 	%f9, %f1, %f7;
	mul.f32 	%f10, %f9, %f9;
	fma.rn.f32 	%f3, %f8, %f8, %f10;
	add.s32 	%r28, %r111, %r108;
	ld.shared.f32 	%f11, [%r17+-4];
	setp.lt.f32 	%p18, %f3, %f11;
	selp.u16 	%rs5, 1, 0, %p18;
$L__BB0_13:
	and.b16  	%rs4, %rs5, 255;
	setp.eq.s16 	%p20, %rs4, 0;
	mov.pred 	%p40, 0;
	@%p20 bra 	$L__BB0_15;
	ld.shared.f32 	%f12, [%r17+-4];
	setp.lt.f32 	%p40, %f3, %f12;
$L__BB0_15:
	mov.b32 	%r78, -1;
	vote.sync.ballot.b32 	%r29, %p40, %r78;
	setp.eq.s32 	%p22, %r29, 0;
	@%p22 bra 	$L__BB0_25;
	setp.lt.s32 	%p23, %r56, 1;
	brev.b32 	%r80, %r29;
	bfind.shiftamt.u32 	%r30, %r80;
	mov.b32 	%r81, %f3;
	shfl.sync.idx.b32	%r31|%p24, %r81, %r30, 31, -1;
	shfl.sync.idx.b32	%r32|%p25, %r28, %r30, 31, -1;
	setp.ne.s32 	%p26, %r119, %r30;
	mov.b32 	%r114, 0;
	or.pred  	%p27, %p26, %p23;
	@%p27 bra 	$L__BB0_19;
	mov.b32 	%r114, 0;
	mov.b32 	%f14, %r31;
	mov.u32 	%r112, %r56;
$L__BB0_18:
	.pragma "nounroll";
	add.s32 	%r83, %r112, %r114;
	shr.u32 	%r84, %r83, 1;
	shl.b32 	%r85, %r84, 2;
	add.s32 	%r86, %r11, %r85;
	ld.shared.f32 	%f13, [%r86];
	setp.ge.f32 	%p28, %f13, %f14;
	add.s32 	%r87, %r84, 1;
	selp.b32 	%r114, %r114, %r87, %p28;
	selp.b32 	%r112, %r84, %r112, %p28;
	setp.lt.s32 	%p29, %r114, %r112;
	@%p29 bra 	$L__BB0_18;
$L__BB0_19:
	shfl.sync.idx.b32	%r38|%p30, %r114, %r30, 31, -1;
	bar.warp.sync 	-1;
	setp.lt.s32 	%p31, %r18, %r38;
	@%p31 bra 	$L__BB0_22;
	mov.u32 	%r115, %r18;
$L__BB0_21:
	shl.b32 	%r88, %r115, 2;
	add.s32 	%r89, %r11, %r88;
	ld.shared.f32 	%f15, [%r89];
	st.shared.f32 	[%r89+4], %f15;
	add.s32 	%r90, %r89, %r1;
	ld.shared.u32 	%r91, [%r90];
	st.shared.u32 	[%r90+4], %r91;
	add.s32 	%r115, %r115, -32;
	setp.ge.s32 	%p32, %r115, %r38;
	@%p32 bra 	$L__BB0_21;
$L__BB0_22:
	setp.ne.s32 	%p33, %r119, 0;
	bar.warp.sync 	-1;
	@%p33 bra 	$L__BB0_24;
	shl.b32 	%r92, %r38, 2;
	add.s32 	%r93, %r11, %r92;
	st.shared.u32 	[%r93], %r31;
	add.s32 	%r94, %r93, %r1;
	st.shared.u32 	[%r94], %r32;
$L__BB0_24:
	setp.eq.s32 	%p34, %r119, %r30;
	bar.warp.sync 	-1;
	selp.b16 	%rs5, 0, %rs5, %p34;
	bra.uni 	$L__BB0_13;
$L__BB0_25:
	add.s32 	%r111, %r111, 32;
	setp.lt.s32 	%p35, %r111, %r21;
	@%p35 bra 	$L__BB0_12;
$L__BB0_26:
	bar.sync 	0;
	add.s32 	%r108, %r108, 4096;
	setp.lt.s32 	%p36, %r108, %r55;
	@%p36 bra 	$L__BB0_7;
$L__BB0_27:
	setp.ge.s32 	%p37, %r5, %r54;
	@%p37 bra 	$L__BB0_31;
	setp.le.s32 	%p38, %r56, %r119;
	@%p38 bra 	$L__BB0_31;
	ld.param.u64 	%rd17, [_Z25knn_kernel_warp_per_queryPK6float2iS1_iPSt4pairIifEi_param_4];
	shl.b32 	%r96, %r119, 2;
	add.s32 	%r97, %r60, %r96;
	mov.u32 	%r98, smem_raw;
	add.s32 	%r99, %r97, %r98;
	add.s32 	%r118, %r99, 32768;
	cvta.to.global.u64 	%rd14, %rd17;
	add.s64 	%rd5, %rd14, 4;
	mad.lo.s32 	%r117, %r56, %r5, %r119;
	shl.b32 	%r100, %r4, 2;
	add.s32 	%r101, %r100, 32;
	mad.lo.s32 	%r102, %r56, %r101, %r96;
	add.s32 	%r103, %r102, %r98;
	add.s32 	%r116, %r103, 32768;
$L__BB0_30:
	.pragma "nounroll";
	mul.wide.s32 	%rd15, %r117, 8;
	add.s64 	%rd16, %rd5, %rd15;
	ld.shared.u32 	%r104, [%r116];
	st.global.u32 	[%rd16+-4], %r104;
	ld.shared.f32 	%f16, [%r118];
	st.global.f32 	[%rd16], %f16;
	add.s32 	%r119, %r119, 32;
	add.s32 	%r118, %r118, 128;
	add.s32 	%r117, %r117, 32;
	add.s32 	%r116, %r116, 128;
	setp.lt.s32 	%p39, %r119, %r56;
	@%p39 bra 	$L__BB0_30;
$L__BB0_31:
	ret;

}


// ===== COMPILED SASS (sm_100) =====

	.target	sm_100

	.elftype	@"ET_EXEC"


//--------------------- .note.nv.tkinfo           --------------------------
	.section	.note.nv.tkinfo,"",@"SHT_NOTE"
	.sectionflags	@"SHF_NOTE_NV_TKINFO"
	.tkinfo
        /*0018*/ 	.word	0x00000002
        /*0030*/ 	.string	""
        /*0030*/ 	.string	"ptxas"
        /*0030*/ 	.string	"Cuda compilation tools, release 13.0, V13.0.88"
        /*0030*/ 	.string	"Build cuda_13.0.r13.0/compiler.36424714_0"
        /*0030*/ 	.string	"-arch sm_100 -m 64 "



//--------------------- .note.nv.cuinfo           --------------------------
	.section	.note.nv.cuinfo,"",@"SHT_NOTE"
	.sectionflags	@"SHF_NOTE_NV_CUINFO"
        /*0018*/ 	.short	0x0002
        /*001a*/ 	.short	0x0064
        /*001c*/ 	.short	0x0082
	.zero		2


//--------------------- .nv.info                  --------------------------
	.section	.nv.info,"",@"SHT_CUDA_INFO"
	.align	4


	//----- nvinfo : EIATTR_REGCOUNT
	.align		4
        /*0000*/ 	.byte	0x04, 0x2f
        /*0002*/ 	.short	(.L_1 - .L_0)
	.align		4
.L_0:
        /*0004*/ 	.word	index@(_Z25knn_kernel_warp_per_queryPK6float2iS1_iPSt4pairIifEi)
        /*0008*/ 	.word	0x0000001d


	//----- nvinfo : EIATTR_FRAME_SIZE
	.align		4
.L_1:
        /*000c*/ 	.byte	0x04, 0x11
        /*000e*/ 	.short	(.L_3 - .L_2)
	.align		4
.L_2:
        /*0010*/ 	.word	index@(_Z25knn_kernel_warp_per_queryPK6float2iS1_iPSt4pairIifEi)
        /*0014*/ 	.word	0x00000000


	//----- nvinfo : EIATTR_MIN_STACK_SIZE
	.align		4
.L_3:
        /*0018*/ 	.byte	0x04, 0x12
        /*001a*/ 	.short	(.L_5 - .L_4)
	.align		4
.L_4:
        /*001c*/ 	.word	index@(_Z25knn_kernel_warp_per_queryPK6float2iS1_iPSt4pairIifEi)
        /*0020*/ 	.word	0x00000000
.L_5:


//--------------------- .nv.compat                --------------------------
	.section	.nv.compat,"",@"SHT_CUDA_COMPAT_INFO"
	.align	4
        /*0000*/ 	.byte	0x02, 0x09, 0x00, 0x00, 0x02, 0x02, 0x01, 0x00, 0x02, 0x05, 0x05, 0x00, 0x03, 0x07, 0x01, 0x01
        /*0010*/ 	.byte	0x02, 0x03, 0x00, 0x00, 0x02, 0x06, 0x01, 0x00, 0x04, 0x0b, 0x08, 0x00, 0x09, 0x00, 0x00, 0x00
        /*0020*/ 	.byte	0x00, 0x00, 0x00, 0x00


//--------------------- .nv.info._Z25knn_kernel_warp_per_queryPK6float2iS1_iPSt4pairIifEi --------------------------
	.section	.nv.info._Z25knn_kernel_warp_per_queryPK6float2iS1_iPSt4pairIifEi,"",@"SHT_CUDA_INFO"
	.sectionflags	@""
	.align	4


	//----- nvinfo : EIATTR_CUDA_API_VERSION
	.align		4
        /*0000*/ 	.byte	0x04, 0x37
        /*0002*/ 	.short	(.L_7 - .L_6)
.L_6:
        /*0004*/ 	.word	0x00000082


	//----- nvinfo : EIATTR_KPARAM_INFO
	.align		4
.L_7:
        /*0008*/ 	.byte	0x04, 0x17
        /*000a*/ 	.short	(.L_9 - .L_8)
.L_8:
        /*000c*/ 	.word	0x00000000
        /*0010*/ 	.short	0x0005
        /*0012*/ 	.short	0x0028
        /*0014*/ 	.byte	0x00, 0xf0, 0x11, 0x00


	//----- nvinfo : EIATTR_KPARAM_INFO
	.align		4
.L_9:
        /*0018*/ 	.byte	0x04, 0x17
        /*001a*/ 	.short	(.L_11 - .L_10)
.L_10:
        /*001c*/ 	.word	0x00000000
        /*0020*/ 	.short	0x0004
        /*0022*/ 	.short	0x0020
        /*0024*/ 	.byte	0x00, 0xf5, 0x21, 0x00


	//----- nvinfo : EIATTR_KPARAM_INFO
	.align		4
.L_11:
        /*0028*/ 	.byte	0x04, 0x17
        /*002a*/ 	.short	(.L_13 - .L_12)
.L_12:
        /*002c*/ 	.word	0x00000000
        /*0030*/ 	.short	0x0003
        /*0032*/ 	.short	0x0018
        /*0034*/ 	.byte	0x00, 0xf0, 0x11, 0x00


	//----- nvinfo : EIATTR_KPARAM_INFO
	.align		4
.L_13:
        /*0038*/ 	.byte	0x04, 0x17
        /*003a*/ 	.short	(.L_15 - .L_14)
.L_14:
        /*003c*/ 	.word	0x00000000
        /*0040*/ 	.short	0x0002
        /*0042*/ 	.short	0x0010
        /*0044*/ 	.byte	0x00, 0xf5, 0x21, 0x00


	//----- nvinfo : EIATTR_KPARAM_INFO
	.align		4
.L_15:
        /*0048*/ 	.byte	0x04, 0x17
        /*004a*/ 	.short	(.L_17 - .L_16)
.L_16:
        /*004c*/ 	.word	0x00000000
        /*0050*/ 	.short	0x0001
        /*0052*/ 	.short	0x0008
        /*0054*/ 	.byte	0x00, 0xf0, 0x11, 0x00


	//----- nvinfo : EIATTR_KPARAM_INFO
	.align		4
.L_17:
        /*0058*/ 	.byte	0x04, 0x17
        /*005a*/ 	.short	(.L_19 - .L_18)
.L_18:
        /*005c*/ 	.word	0x00000000
        /*0060*/ 	.short	0x0000
        /*0062*/ 	.short	0x0000
        /*0064*/ 	.byte	0x00, 0xf5, 0x21, 0x00


	//----- nvinfo : EIATTR_SPARSE_MMA_MASK
	.align		4
.L_19:
        /*0068*/ 	.byte	0x03, 0x50
        /*006a*/ 	.short	0x0000


	//----- nvinfo : EIATTR_MAXREG_COUNT
	.align		4
        /*006c*/ 	.byte	0x03, 0x1b
        /*006e*/ 	.short	0x00ff


	//----- nvinfo : EIATTR_NUM_BARRIERS
	.align		4
        /*0070*/ 	.byte	0x02, 0x4c
        /*0072*/ 	.byte	0x01
	.zero		1


	//----- nvinfo : EIATTR_MERCURY_ISA_VERSION
	.align		4
        /*0074*/ 	.byte	0x03, 0x5f
        /*0076*/ 	.short	0x0101


	//----- nvinfo : EIATTR_COOP_GROUP_MASK_REGIDS
	.align		4
        /*0078*/ 	.byte	0x04, 0x29
        /*007a*/ 	.short	(.L_21 - .L_20)


	//   ....[0]....
.L_20:
        /*007c*/ 	.word	0xffffffff


	//   ....[1]....
        /*0080*/ 	.word	0xffffffff


	//   ....[2]....
        /*0084*/ 	.word	0xffffffff


	//   ....[3]....
        /*0088*/ 	.word	0xffffffff


	//   ....[4]....
        /*008c*/ 	.word	0xffffffff


	//   ....[5]....
        /*0090*/ 	.word	0xffffffff


	//   ....[6]....
        /*0094*/ 	.word	0xffffffff


	//   ....[7]....
        /*0098*/ 	.word	0xffffffff


	//   ....[8]....
        /*009c*/ 	.word	0xffffffff


	//   ....[9]....
        /*00a0*/ 	.word	0xffffffff


	//----- nvinfo : EIATTR_COOP_GROUP_INSTR_OFFSETS
	.align		4
.L_21:
        /*00a4*/ 	.byte	0x04, 0x28
        /*00a6*/ 	.short	(.L_23 - .L_22)


	//   ....[0]....
.L_22:
        /*00a8*/ 	.word	0x00000170


	//   ....[1]....
        /*00ac*/ 	.word	0x00000180


	//   ....[2]....
        /*00b0*/ 	.word	0x00000280


	//   ....[3]....
        /*00b4*/ 	.word	0x000005f0


	//   ....[4]....
        /*00b8*/ 	.word	0x00000690


	//   ....[5]....
        /*00bc*/ 	.word	0x000006a0


	//   ....[6]....
        /*00c0*/ 	.word	0x00000790


	//   ....[7]....
        /*00c4*/ 	.word	0x000007a0


	//   ....[8]....
        /*00c8*/ 	.word	0x000008b0


	//   ....[9]....
        /*00cc*/ 	.word	0x00000920


	//----- nvinfo : EIATTR_VRC_CTA_INIT_COUNT
	.align		4
.L_23:
        /*00d0*/ 	.byte	0x02, 0x4a
	.zero		1
	.zero		1


	//----- nvinfo : EIATTR_EXIT_INSTR_OFFSETS
	.align		4
        /*00d4*/ 	.byte	0x04, 0x1c
        /*00d6*/ 	.short	(.L_25 - .L_24)


	//   ....[0]....
.L_24:
        /*00d8*/ 	.word	0x000009d0


	//   ....[1]....
        /*00dc*/ 	.word	0x00000a00


	//   ....[2]....
        /*00e0*/ 	.word	0x00000bb0


	//----- nvinfo : EIATTR_CRS_STACK_SIZE
	.align		4
.L_25:
        /*00e4*/ 	.byte	0x04, 0x1e
        /*00e6*/ 	.short	(.L_27 - .L_26)
.L_26:
        /*00e8*/ 	.word	0x00000000


	//----- nvinfo : EIATTR_CBANK_PARAM_SIZE
	.align		4
.L_27:
        /*00ec*/ 	.byte	0x03, 0x19
        /*00ee*/ 	.short	0x002c


	//----- nvinfo : EIATTR_PARAM_CBANK
	.align		4
        /*00f0*/ 	.byte	0x04, 0x0a
        /*00f2*/ 	.short	(.L_29 - .L_28)
	.align		4
.L_28:
        /*00f4*/ 	.word	index@(.nv.constant0._Z25knn_kernel_warp_per_queryPK6float2iS1_iPSt4pairIifEi)
        /*00f8*/ 	.short	0x0380
        /*00fa*/ 	.short	0x002c


	//----- nvinfo : EIATTR_SW_WAR
	.align		4
.L_29:
        /*00fc*/ 	.byte	0x04, 0x36
        /*00fe*/ 	.short	(.L_31 - .L_30)
.L_30:
        /*0100*/ 	.word	0x00000008
.L_31:


//--------------------- .nv.callgraph             --------------------------
	.section	.nv.callgraph,"",@"SHT_CUDA_CALLGRAPH"
	.align	4
	.sectionentsize	8
	.align		4
        /*0000*/ 	.word	0x00000000
	.align		4
        /*0004*/ 	.word	0xffffffff
	.align		4
        /*0008*/ 	.word	0x00000000
	.align		4
        /*000c*/ 	.word	0xfffffffe
	.align		4
        /*0010*/ 	.word	0x00000000
	.align		4
        /*0014*/ 	.word	0xfffffffd
	.align		4
        /*0018*/ 	.word	0x00000000
	.align		4
        /*001c*/ 	.word	0xfffffffc


//--------------------- .text._Z25knn_kernel_warp_per_queryPK6float2iS1_iPSt4pairIifEi --------------------------
	.section	.text._Z25knn_kernel_warp_per_queryPK6float2iS1_iPSt4pairIifEi,"ax",@progbits
	.align	128
        .global         _Z25knn_kernel_warp_per_queryPK6float2iS1_iPSt4pairIifEi
        .type           _Z25knn_kernel_warp_per_queryPK6float2iS1_iPSt4pairIifEi,@function
        .size           _Z25knn_kernel_warp_per_queryPK6float2iS1_iPSt4pairIifEi,(.L_x_20 - _Z25knn_kernel_warp_per_queryPK6float2iS1_iPSt4pairIifEi)
        .other          _Z25knn_kernel_warp_per_queryPK6float2iS1_iPSt4pairIifEi,@"STO_CUDA_ENTRY STV_DEFAULT"
_Z25knn_kernel_warp_per_queryPK6float2iS1_iPSt4pairIifEi:
.text._Z25knn_kernel_warp_per_queryPK6float2iS1_iPSt4pairIifEi:
[----:B------:R-:W-:Y:S01]  /*0000*/  LDC R1, c[0x0][0x37c] ;  /* 0x0000df00ff017b82 */ /* 0x000fe20000000800 */
[----:B------:R-:W0:Y:S01]  /*0010*/  S2R R0, SR_TID.X ;  /* 0x0000000000007919 */ /* 0x000e220000002100 */
[----:B------:R-:W1:Y:S01]  /*0020*/  LDCU UR6, c[0x0][0x388] ;  /* 0x00007100ff0677ac */ /* 0x000e620008000800 */
[----:B------:R-:W-:-:S05]  /*0030*/  CS2R R12, SRZ ;  /* 0x00000000000c7805 */ /* 0x000fca000001ff00 */
[----:B------:R-:W2:Y:S01]  /*0040*/  LDC R14, c[0x0][0x3a8] ;  /* 0x0000ea00ff0e7b82 */ /* 0x000ea20000000800 */
[----:B------:R-:W3:Y:S01]  /*0050*/  S2R R5, SR_CTAID.X ;  /* 0x0000000000057919 */ /* 0x000ee20000002500 */
[----:B------:R-:W4:Y:S01]  /*0060*/  LDCU.64 UR8, c[0x0][0x358] ;  /* 0x00006b00ff0877ac */ /* 0x000f220008000a00 */
[----:B0-----:R-:W-:Y:S02]  /*0070*/  SHF.R.U32.HI R2, RZ, 0x5, R0 ;  /* 0x00000005ff027819 */ /* 0x001fe40000011600 */
[----:B------:R-:W-:-:S03]  /*0080*/  LOP3.LUT P0, R3, R0, 0x1f, RZ, 0xc0, !PT ;  /* 0x0000001f00037812 */ /* 0x000fc6000780c0ff */
[----:B---3--:R-:W-:-:S05]  /*0090*/  IMAD R4, R5, 0x8, R2 ;  /* 0x0000000805047824 */ /* 0x008fca00078e0202 */
[----:B-1----:R-:W-:-:S13]  /*00a0*/  ISETP.GE.OR P0, PT, R4, UR6, P0 ;  /* 0x0000000604007c0c */ /* 0x002fda0008706670 */
[----:B------:R-:W0:Y:S02]  /*00b0*/  @!P0 LDC.64 R10, c[0x0][0x380] ;  /* 0x0000e000ff0a8b82 */ /* 0x000e240000000a00 */
[----:B0-----:R-:W-:-:S05]  /*00c0*/  @!P0 IMAD.WIDE R10, R4, 0x8, R10 ;  /* 0x00000008040a8825 */ /* 0x001fca00078e020a */
[----:B----4-:R-:W3:Y:S01]  /*00d0*/  @!P0 LDG.E.64.CONSTANT R12, desc[UR8][R10.64] ;  /* 0x000000080a0c8981 */ /* 0x010ee2000c1e9b00 */
[----:B------:R-:W0:Y:S01]  /*00e0*/  S2UR UR5, SR_CgaCtaId ;  /* 0x00000000000579c3 */ /* 0x000e220000008800 */
[-C--:B--2---:R-:W-:Y:S01]  /*00f0*/  ISETP.GE.AND P0, PT, R3, R14.reuse, PT ;  /* 0x0000000e0300720c */ /* 0x084fe20003f06270 */
[----:B------:R-:W-:Y:S01]  /*0100*/  UMOV UR4, 0x400 ;  /* 0x0000040000047882 */ /* 0x000fe20000000000 */
[----:B------:R-:W-:Y:S01]  /*0110*/  IMAD R6, R2, R14, RZ ;  /* 0x0000000e02067224 */ /* 0x000fe200078e02ff */
[----:B------:R-:W-:Y:S01]  /*0120*/  BSSY.RECONVERGENT B0, `(.L_x_0) ;  /* 0x0000013000007945 */ /* 0x000fe20003800200 */
[----:B------:R-:W-:Y:S01]  /*0130*/  ISETP.GE.OR P0, PT, R4, UR6, P0 ;  /* 0x0000000604007c0c */ /* 0x000fe20008706670 */
[----:B0-----:R-:W-:-:S06]  /*0140*/  ULEA UR4, UR5, UR4, 0x18 ;  /* 0x0000000405047291 */ /* 0x001fcc000f8ec0ff */
[----:B------:R-:W-:-:S05]  /*0150*/  LEA R5, R6, UR4, 0x2 ;  /* 0x0000000406057c11 */ /* 0x000fca000f8e10ff */
[----:B------:R-:W-:Y:S01]  /*0160*/  VIADD R9, R5, 0x8000 ;  /* 0x0000800005097836 */ /* 0x000fe20000000000 */
[----:B---3--:R0:W1:Y:S04]  /*0170*/  SHFL.IDX PT, R7, R12, RZ, 0x1f ;  /* 0x00001fff0c077589 */ /* 0x00806800000e0000 */
[----:B------:R0:W2:Y:S01]  /*0180*/  SHFL.IDX PT, R8, R13, RZ, 0x1f ;  /* 0x00001fff0d087589 */ /* 0x0000a200000e0000 */
[----:B------:R-:W-:Y:S05]  /*0190*/  @P0 BRA `(.L_x_1) ;  /* 0x00000000002c0947 */ /* 0x000fea0003800000 */
[----:B------:R-:W-:Y:S02]  /*01a0*/  IMAD.MOV.U32 R10, RZ, RZ, R3 ;  /* 0x000000ffff0a7224 */ /* 0x000fe400078e0003 */
[----:B0-----:R-:W-:Y:S02]  /*01b0*/  IMAD.MOV.U32 R13, RZ, RZ, 0x7f800000 ;  /* 0x7f800000ff0d7424 */ /* 0x001fe400078e00ff */
[----:B------:R-:W-:-:S07]  /*01c0*/  IMAD.MOV.U32 R16, RZ, RZ, -0x1 ;  /* 0xffffffffff107424 */ /* 0x000fce00078e00ff */
.L_x_2:
[C---:B------:R-:W-:Y:S02]  /*01d0*/  IMAD R11, R10.reuse, 0x4, R9 ;  /* 0x000000040a0b7824 */ /* 0x040fe400078e0209 */
[C---:B------:R-:W-:Y:S02]  /*01e0*/  IMAD R12, R10.reuse, 0x4, R5 ;  /* 0x000000040a0c7824 */ /* 0x040fe400078e0205 */
[----:B------:R-:W-:Y:S01]  /*01f0*/  VIADD R10, R10, 0x20 ;  /* 0x000000200a0a7836 */ /* 0x000fe20000000000 */
[----:B------:R-:W-:Y:S02]  /*0200*/  LEA R11, R14, R11, 0x5 ;  /* 0x0000000b0e0b7211 */ /* 0x000fe400078e28ff */
[----:B------:R3:W-:Y:S02]  /*0210*/  STS [R12+0x8000], R13 ;  /* 0x0080000d0c007388 */ /* 0x0007e40000000800 */
[----:B------:R-:W-:Y:S02]  /*0220*/  ISETP.GE.AND P0, PT, R10, R14, PT ;  /* 0x0000000e0a00720c */ /* 0x000fe40003f06270 */
[----:B------:R3:W-:Y:S11]  /*0230*/  STS [R11], R16 ;  /* 0x000000100b007388 */ /* 0x0007f60000000800 */
[----:B---3--:R-:W-:Y:S05]  /*0240*/  @!P0 BRA `(.L_x_2) ;  /* 0xfffffffc00e08947 */ /* 0x008fea000383ffff */
.L_x_1:
[----:B------:R-:W-:Y:S05]  /*0250*/  BSYNC.RECONVERGENT B0 ;  /* 0x0000000000007941 */ /* 0x000fea0003800200 */
.L_x_0:
[----:B------:R-:W3:Y:S02]  /*0260*/  LDCU UR4, c[0x0][0x398] ;  /* 0x00007300ff0477ac */ /* 0x000ee40008000800 */
[----:B---3--:R-:W-:Y:S01]  /*0270*/  UISETP.GE.AND UP0, UPT, UR4, 0x1, UPT ;  /* 0x000000010400788c */ /* 0x008fe2000bf06270 */
[----:B------:R-:W-:-:S08]  /*0280*/  NOP ;  /* 0x0000000000007918 */ /* 0x000fd00000000000 */
[----:B------:R-:W-:Y:S05]  /*0290*/  BRA.U !UP0, `(.L_x_3) ;  /* 0x0000000508c47547 */ /* 0x000fea000b800000 */
[----:B------:R-:W3:Y:S01]  /*02a0*/  LDC R15, c[0x0][0x360] ;  /* 0x0000d800ff0f7b82 */ /* 0x000ee20000000800 */
[----:B0-----:R-:W-:Y:S01]  /*02b0*/  IMAD R13, R14, 0x4, R9 ;  /* 0x000000040e0d7824 */ /* 0x001fe200078e0209 */
[----:B------:R-:W-:Y:S01]  /*02c0*/  IADD3 R12, PT, PT, -R3, -0x2, R14 ;  /* 0xfffffffe030c7810 */ /* 0x000fe20007ffe10e */
[----:B------:R-:W-:-:S06]  /*02d0*/  UMOV UR4, URZ ;  /* 0x000000ff00047c82 */ /* 0x000fcc0008000000 */
.L_x_17:
[----:B------:R-:W0:Y:S01]  /*02e0*/  LDCU UR5, c[0x0][0x398] ;  /* 0x00007300ff0577ac */ /* 0x000e220008000800 */
[----:B------:R-:W-:Y:S01]  /*02f0*/  BSSY.RECONVERGENT B0, `(.L_x_4) ;  /* 0x0000015000007945 */ /* 0x000fe20003800200 */
[----:B0-----:R-:W-:-:S04]  /*0300*/  UIADD3 UR5, UPT, UPT, -UR4, UR5, URZ ;  /* 0x0000000504057290 */ /* 0x001fc8000fffe1ff */
[----:B------:R-:W-:Y:S02]  /*0310*/  UISETP.LT.AND UP0, UPT, UR5, 0x1000, UPT ;  /* 0x000010000500788c */ /* 0x000fe4000bf01270 */
[----:B------:R-:W-:Y:S02]  /*0320*/  ISETP.LT.AND P0, PT, R0, UR5, PT ;  /* 0x0000000500007c0c */ /* 0x000fe4000bf01270 */
[----:B------:R-:W-:-:S11]  /*0330*/  USEL UR10, UR5, 0x1000, UP0 ;  /* 0x00001000050a7887 */ /* 0x000fd60008000000 */
[----:B------:R-:W-:Y:S05]  /*0340*/  @!P0 BRA `(.L_x_5) ;  /* 0x00000000003c8947 */ /* 0x000fea0003800000 */
[----:B------:R-:W0:Y:S01]  /*0350*/  S2UR UR7, SR_CgaCtaId ;  /* 0x00000000000779c3 */ /* 0x000e220000008800 */
[----:B------:R-:W-:Y:S01]  /*0360*/  UMOV UR6, 0x400 ;  /* 0x0000040000067882 */ /* 0x000fe20000000000 */
[----:B------:R-:W-:Y:S02]  /*0370*/  VIADD R17, R0, UR4 ;  /* 0x0000000400117c36 */ /* 0x000fe40008000000 */
[----:B------:R-:W-:-:S04]  /*0380*/  IMAD.MOV.U32 R18, RZ, RZ, R0 ;  /* 0x000000ffff127224 */ /* 0x000fc800078e0000 */
[----:B------:R-:W4:Y:S01]  /*0390*/  LDC.64 R10, c[0x0][0x390] ;  /* 0x0000e400ff0a7b82 */ /* 0x000f220000000a00 */
[----:B0-----:R-:W-:-:S06]  /*03a0*/  ULEA UR6, UR7, UR6, 0x18 ;  /* 0x0000000607067291 */ /* 0x001fcc000f8ec0ff */
[----:B------:R-:W-:Y:S01]  /*03b0*/  LEA R14, R0, UR6, 0x3 ;  /* 0x00000006000e7c11 */ /* 0x000fe2000f8e18ff */
[----:B----4-:R-:W-:-:S07]  /*03c0*/  IMAD.WIDE.U32 R10, R17, 0x8, R10 ;  /* 0x00000008110a7825 */ /* 0x010fce00078e000a */
.L_x_6:
[----:B------:R0:W4:Y:S01]  /*03d0*/  LDG.E.64.CONSTANT R16, desc[UR8][R10.64] ;  /* 0x000000080a107981 */ /* 0x000122000c1e9b00 */
[----:B---3--:R-:W-:-:S05]  /*03e0*/  IMAD.IADD R18, R15, 0x1, R18 ;  /* 0x000000010f127824 */ /* 0x008fca00078e0212 */
[----:B------:R-:W-:Y:S01]  /*03f0*/  ISETP.GE.AND P0, PT, R18, UR10, PT ;  /* 0x0000000a12007c0c */ /* 0x000fe2000bf06270 */
[C---:B0-----:R-:W-:Y:S01]  /*0400*/  IMAD.WIDE.U32 R10, R15.reuse, 0x8, R10 ;  /* 0x000000080f0a7825 */ /* 0x041fe200078e000a */
[----:B----4-:R0:W-:Y:S03]  /*0410*/  STS.64 [R14], R16 ;  /* 0x000000100e007388 */ /* 0x0101e60000000a00 */
[----:B0-----:R-:W-:-:S08]  /*0420*/  IMAD R14, R15, 0x8, R14 ;  /* 0x000000080f0e7824 */ /* 0x001fd000078e020e */
[----:B------:R-:W-:Y:S05]  /*0430*/  @!P0 BRA `(.L_x_6) ;  /* 0xfffffffc00e48947 */ /* 0x000fea000383ffff */
.L_x_5:
[----:B------:R-:W-:Y:S05]  /*0440*/  BSYNC.RECONVERGENT B0 ;  /* 0x0000000000007941 */ /* 0x000fea0003800200 */
.L_x_4:
[----:B------:R-:W0:Y:S01]  /*0450*/  LDCU UR6, c[0x0][0x388] ;  /* 0x00007100ff0677ac */ /* 0x000e220008000800 */
[----:B------:R-:W-:Y:S01]  /*0460*/  BAR.SYNC.DEFER_BLOCKING 0x0 ;  /* 0x0000000000007b1d */ /* 0x000fe20000010000 */
[----:B------:R-:W-:-:S04]  /*0470*/  ISETP.LT.AND P0, PT, R3, UR5, PT ;  /* 0x0000000503007c0c */ /* 0x000fc8000bf01270 */
[----:B0-----:R-:W-:-:S13]  /*0480*/  ISETP.GE.OR P0, PT, R4, UR6, !P0 ;  /* 0x0000000604007c0c */ /* 0x001fda000c706670 */
[----:B------:R-:W-:Y:S05]  /*0490*/  @P0 BRA `(.L_x_7) ;  /* 0x00000004002c0947 */ /* 0x000fea0003800000 */
[----:B------:R-:W-:-:S07]  /*04a0*/  MOV R14, R3 ;  /* 0x00000003000e7202 */ /* 0x000fce0000000f00 */
.L_x_16:
[----:B------:R-:W0:Y:S01]  /*04b0*/  S2UR UR6, SR_CgaCtaId ;  /* 0x00000000000679c3 */ /* 0x000e220000008800 */
[----:B------:R-:W-:Y:S01]  /*04c0*/  UMOV UR5, 0x400 ;  /* 0x0000040000057882 */ /* 0x000fe20000000000 */
[----:B------:R-:W-:Y:S01]  /*04d0*/  LDS R17, [R13+-0x4] ;  /* 0xfffffc000d117984 */ /* 0x000fe20000000800 */
[----:B0-----:R-:W-:-:S06]  /*04e0*/  ULEA UR5, UR6, UR5, 0x18 ;  /* 0x0000000506057291 */ /* 0x001fcc000f8ec0ff */
[----:B------:R-:W-:-:S05]  /*04f0*/  LEA R16, R14, UR5, 0x3 ;  /* 0x000000050e107c11 */ /* 0x000fca000f8e18ff */
[----:B------:R-:W2:Y:S02]  /*0500*/  LDS.64 R10, [R16] ;  /* 0x00000000100a7984 */ /* 0x000ea40000000a00 */
[----:B--2---:R-:W-:Y:S01]  /*0510*/  FADD R11, R8, -R11 ;  /* 0x8000000b080b7221 */ /* 0x004fe20000000000 */
[----:B-1----:R-:W-:-:S03]  /*0520*/  FADD R10, R7, -R10 ;  /* 0x8000000a070a7221 */ /* 0x002fc60000000000 */
[----:B------:R-:W-:-:S04]  /*0530*/  FMUL R11, R11, R11 ;  /* 0x0000000b0b0b7220 */ /* 0x000fc80000400000 */
[----:B------:R-:W-:Y:S01]  /*0540*/  FFMA R10, R10, R10, R11 ;  /* 0x0000000a0a0a7223 */ /* 0x000fe2000000000b */
[C---:B------:R-:W-:Y:S02]  /*0550*/  VIADD R11, R14.reuse, UR4 ;  /* 0x000000040e0b7c36 */ /* 0x040fe40008000000 */
[----:B------:R-:W-:Y:S02]  /*0560*/  VIADD R14, R14, 0x20 ;  /* 0x000000200e0e7836 */ /* 0x000fe40000000000 */
[----:B------:R-:W-:-:S03]  /*0570*/  FSETP.GEU.AND P0, PT, R10, R17, PT ;  /* 0x000000110a00720b */ /* 0x000fc60003f0e000 */
[----:B------:R-:W-:Y:S02]  /*0580*/  ISETP.GE.AND P1, PT, R14, UR10, PT ;  /* 0x0000000a0e007c0c */ /* 0x000fe4000bf26270 */
[----:B------:R-:W-:-:S04]  /*0590*/  SEL R17, RZ, 0x1, P0 ;  /* 0x00000001ff117807 */ /* 0x000fc80000000000 */
[----:B------:R-:W-:-:S07]  /*05a0*/  PRMT R16, R17, 0x7610, R16 ;  /* 0x0000761011107816 */ /* 0x000fce0000000010 */
.L_x_15:
[----:B------:R-:W-:Y:S01]  /*05b0*/  LOP3.LUT P0, RZ, R16, 0xff, RZ, 0xc0, !PT ;  /* 0x000000ff10ff7812 */ /* 0x000fe2000780c0ff */
[----:B------:R-:W-:-:S12]  /*05c0*/  WARPSYNC.ALL ;  /* 0x0000000000007948 */ /* 0x000fd80003800000 */
[----:B01----:R-:W0:Y:S02]  /*05d0*/  @P0 LDS R17, [R13+-0x4] ;  /* 0xfffffc000d110984 */ /* 0x003e240000000800 */
[----:B0-----:R-:W-:-:S13]  /*05e0*/  FSETP.LT.AND P0, PT, R10, R17, P0 ;  /* 0x000000110a00720b */ /* 0x001fda0000701000 */
[----:B------:R-:W-:-:S04]  /*05f0*/  VOTE.ANY R21, PT, P0 ;  /* 0x0000000000157806 */ /* 0x000fc800000e0100 */
[----:B------:R-:W-:-:S13]  /*0600*/  ISETP.NE.AND P0, PT, R21, RZ, PT ;  /* 0x000000ff1500720c */ /* 0x000fda0003f05270 */
[----:B----4-:R-:W-:Y:S05]  /*0610*/  @!P0 BRA `(.L_x_8) ;  /* 0x0000000000c88947 */ /* 0x010fea0003800000 */
[----:B------:R-:W0:Y:S01]  /*0620*/  BREV R18, R21 ;  /* 0x0000001500127301 */ /* 0x000e220000000000 */
[----:B------:R-:W1:Y:S01]  /*0630*/  LDC R17, c[0x0][0x3a8] ;  /* 0x0000ea00ff117b82 */ /* 0x000e620000000800 */
[----:B------:R-:W-:Y:S01]  /*0640*/  BSSY.RECONVERGENT B0, `(.L_x_9) ;  /* 0x0000014000007945 */ /* 0x000fe20003800200 */
[----:B------:R-:W-:-:S05]  /*0650*/  IMAD.MOV.U32 R23, RZ, RZ, RZ ;  /* 0x000000ffff177224 */ /* 0x000fca00078e00ff */
[----:B0-----:R-:W0:Y:S01]  /*0660*/  FLO.U32.SH R18, R18 ;  /* 0x0000001200127300 */ /* 0x001e2200000e0400 */
[----:B-1----:R-:W-:-:S04]  /*0670*/  ISETP.GE.AND P0, PT, R17, 0x1, PT ;  /* 0x000000011100780c */ /* 0x002fc80003f06270 */
[----:B0-----:R-:W-:Y:S01]  /*0680*/  ISETP.NE.OR P0, PT, R3, R18, !P0 ;  /* 0x000000120300720c */ /* 0x001fe20004705670 */
[----:B------:R0:W1:Y:S04]  /*0690*/  SHFL.IDX PT, R19, R10, R18, 0x1f ;  /* 0x00001f120a137589 */ /* 0x00006800000e0000 */
[----:B------:R0:W2:Y:S08]  /*06a0*/  SHFL.IDX PT, R20, R11, R18, 0x1f ;  /* 0x00001f120b147589 */ /* 0x0000b000000e0000 */
[----:B------:R-:W-:Y:S05]  /*06b0*/  @P0 BRA `(.L_x_10) ;  /* 0x0000000000300947 */ /* 0x000fea0003800000 */
[----:B------:R-:W4:Y:S01]  /*06c0*/  LDCU UR5, c[0x0][0x3a8] ;  /* 0x00007500ff0577ac */ /* 0x000f220008000800 */
[----:B------:R-:W-:Y:S02]  /*06d0*/  IMAD.MOV.U32 R23, RZ, RZ, RZ ;  /* 0x000000ffff177224 */ /* 0x000fe400078e00ff */
[----:B----4-:R-:W-:-:S07]  /*06e0*/  IMAD.U32 R22, RZ, RZ, UR5 ;  /* 0x00000005ff167e24 */ /* 0x010fce000f8e00ff */
.L_x_11:
[----:B------:R-:W-:-:S05]  /*06f0*/  IMAD.IADD R21, R22, 0x1, R23 ;  /* 0x0000000116157824 */ /* 0x000fca00078e0217 */
[----:B------:R-:W-:-:S04]  /*0700*/  SHF.R.U32.HI R21, RZ, 0x1, R21 ;  /* 0x00000001ff157819 */ /* 0x000fc80000011615 */
[----:B------:R-:W-:-:S06]  /*0710*/  LEA R24, R21, R5, 0x2 ;  /* 0x0000000515187211 */ /* 0x000fcc00078e10ff */
[----:B------:R-:W1:Y:S02]  /*0720*/  LDS R24, [R24+0x8000] ;  /* 0x0080000018187984 */ /* 0x000e640000000800 */
[----:B-1----:R-:W-:-:S04]  /*0730*/  FSETP.GE.AND P0, PT, R24, R19, PT ;  /* 0x000000131800720b */ /* 0x002fc80003f06000 */
[----:B------:R-:W-:-:S09]  /*0740*/  SEL R22, R21, R22, P0 ;  /* 0x0000001615167207 */ /* 0x000fd20000000000 */
[----:B------:R-:W-:-:S05]  /*0750*/  @!P0 VIADD R23, R21, 0x1 ;  /* 0x0000000115178836 */ /* 0x000fca0000000000 */
[----:B------:R-:W-:-:S13]  /*0760*/  ISETP.GE.AND P0, PT, R23, R22, PT ;  /* 0x000000161700720c */ /* 0x000fda0003f06270 */
[----:B------:R-:W-:Y:S05]  /*0770*/  @!P0 BRA `(.L_x_11) ;  /* 0xfffffffc00dc8947 */ /* 0x000fea000383ffff */
.L_x_10:
[----:B------:R-:W-:Y:S05]  /*0780*/  BSYNC.RECONVERGENT B0 ;  /* 0x0000000000007941 */ /* 0x000fea0003800200 */
.L_x_9:
[----:B------:R-:W4:Y:S01]  /*0790*/  SHFL.IDX PT, R23, R23, R18, 0x1f ;  /* 0x00001f1217177589 */ /* 0x000f2200000e0000 */
[----:B------:R-:W-:Y:S01]  /*07a0*/  NOP ;  /* 0x0000000000007918 */ /* 0x000fe20000000000 */
[----:B------:R-:W-:Y:S01]  /*07b0*/  BSSY.RECONVERGENT B0, `(.L_x_12) ;  /* 0x000000e000007945 */ /* 0x000fe20003800200 */
[----:B----4-:R-:W-:-:S13]  /*07c0*/  ISETP.GE.AND P0, PT, R12, R23, PT ;  /* 0x000000170c00720c */ /* 0x010fda0003f06270 */
[----:B------:R-:W-:Y:S05]  /*07d0*/  @!P0 BRA `(.L_x_13) ;  /* 0x00000000002c8947 */ /* 0x000fea0003800000 */
[----:B------:R-:W-:-:S07]  /*07e0*/  IMAD.MOV.U32 R22, RZ, RZ, R12 ;  /* 0x000000ffff167224 */ /* 0x000fce00078e000c */
.L_x_14:
[C---:B------:R-:W-:Y:S02]  /*07f0*/  IMAD R26, R22.reuse, 0x4, R5 ;  /* 0x00000004161a7824 */ /* 0x040fe400078e0205 */
[C---:B----4-:R-:W-:Y:S01]  /*0800*/  IMAD R24, R22.reuse, 0x4, R9 ;  /* 0x0000000416187824 */ /* 0x050fe200078e0209 */
[----:B------:R-:W-:Y:S02]  /*0810*/  IADD3 R22, PT, PT, R22, -0x20, RZ ;  /* 0xffffffe016167810 */ /* 0x000fe40007ffe0ff */
[----:B------:R-:W4:Y:S01]  /*0820*/  LDS R21, [R26+0x8000] ;  /* 0x008000001a157984 */ /* 0x000f220000000800 */
[----:B------:R-:W-:Y:S01]  /*0830*/  IMAD R24, R17, 0x20, R24 ;  /* 0x0000002011187824 */ /* 0x000fe200078e0218 */
[----:B------:R-:W-:Y:S02]  /*0840*/  ISETP.GE.AND P0, PT, R22, R23, PT ;  /* 0x000000171600720c */ /* 0x000fe40003f06270 */
[----:B----4-:R-:W-:Y:S04]  /*0850*/  STS [R26+0x8004], R21 ;  /* 0x008004151a007388 */ /* 0x010fe80000000800 */
[----:B------:R-:W4:Y:S04]  /*0860*/  LDS R25, [R24] ;  /* 0x0000000018197984 */ /* 0x000f280000000800 */
[----:B----4-:R4:W-:Y:S03]  /*0870*/  STS [R24+0x4], R25 ;  /* 0x0000041918007388 */ /* 0x0109e60000000800 */
[----:B------:R-:W-:Y:S05]  /*0880*/  @P0 BRA `(.L_x_14) ;  /* 0xfffffffc00d80947 */ /* 0x000fea000383ffff */
.L_x_13:
[----:B------:R-:W-:Y:S05]  /*0890*/  BSYNC.RECONVERGENT B0 ;  /* 0x0000000000007941 */ /* 0x000fea0003800200 */
.L_x_12:
[----:B------:R-:W-:Y:S01]  /*08a0*/  ISETP.NE.AND P0, PT, R3, RZ, PT ;  /* 0x000000ff0300720c */ /* 0x000fe20003f05270 */
[----:B------:R-:W-:-:S12]  /*08b0*/  NOP ;  /* 0x0000000000007918 */ /* 0x000fd80000000000 */
[----:B------:R-:W-:-:S04]  /*08c0*/  @!P0 IMAD R22, R23, 0x4, R9 ;  /* 0x0000000417168824 */ /* 0x000fc800078e0209 */
[----:B------:R-:W-:Y:S01]  /*08d0*/  @!P0 IMAD R17, R17, 0x20, R22 ;  /* 0x0000002011118824 */ /* 0x000fe200078e0216 */
[----:B-1----:R1:W-:Y:S04]  /*08e0*/  @!P0 STS [R22], R19 ;  /* 0x0000001316008388 */ /* 0x0023e80000000800 */
[----:B--2---:R1:W-:Y:S01]  /*08f0*/  @!P0 STS [R17], R20 ;  /* 0x0000001411008388 */ /* 0x0043e20000000800 */
[----:B------:R-:W-:-:S04]  /*0900*/  ISETP.NE.AND P0, PT, R3, R18, PT ;  /* 0x000000120300720c */ /* 0x000fc80003f05270 */
[----:B------:R-:W-:Y:S01]  /*0910*/  SEL R16, R16, RZ, P0 ;  /* 0x000000ff10107207 */ /* 0x000fe20000000000 */
[----:B------:R-:W-:Y:S01]  /*0920*/  NOP ;  /* 0x0000000000007918 */ /* 0x000fe20000000000 */
[----:B------:R-:W-:Y:S07]  /*0930*/  BRA `(.L_x_15) ;  /* 0xfffffffc001c7947 */ /* 0x000fee000383ffff */
.L_x_8:
[----:B------:R-:W-:Y:S05]  /*0940*/  @!P1 BRA `(.L_x_16) ;  /* 0xfffffff800d89947 */ /* 0x000fea000383ffff */
.L_x_7:
[----:B------:R-:W-:Y:S05]  /*0950*/  WARPSYNC.ALL ;  /* 0x0000000000007948 */ /* 0x000fea0003800000 */
[----:B------:R-:W0:Y:S01]  /*0960*/  LDCU UR5, c[0x0][0x398] ;  /* 0x00007300ff0577ac */ /* 0x000e220008000800 */
[----:B------:R-:W-:-:S04]  /*0970*/  UIADD3 UR4, UPT, UPT, UR4, 0x1000, URZ ;  /* 0x0000100004047890 */ /* 0x000fc8000fffe0ff */
[----:B0-----:R-:W-:Y:S01]  /*0980*/  UISETP.GE.AND UP0, UPT, UR4, UR5, UPT ;  /* 0x000000050400728c */ /* 0x001fe2000bf06270 */
[----:B------:R-:W-:Y:S08]  /*0990*/  BAR.SYNC.DEFER_BLOCKING 0x0 ;  /* 0x0000000000007b1d */ /* 0x000ff00000010000 */
[----:B------:R-:W-:Y:S05]  /*09a0*/  BRA.U !UP0, `(.L_x_17) ;  /* 0xfffffff9084c7547 */ /* 0x000fea000b83ffff */
.L_x_3:
[----:B------:R-:W4:Y:S02]  /*09b0*/  LDCU UR5, c[0x0][0x388] ;  /* 0x00007100ff0577ac */ /* 0x000f240008000800 */
[----:B----4-:R-:W-:-:S13]  /*09c0*/  ISETP.GE.AND P0, PT, R4, UR5, PT ;  /* 0x0000000504007c0c */ /* 0x010fda000bf06270 */
[----:B------:R-:W-:Y:S05]  /*09d0*/  @P0 EXIT ;  /* 0x000000000000094d */ /* 0x000fea0003800000 */
[----:B------:R-:W4:Y:S02]  /*09e0*/  LDCU UR6, c[0x0][0x3a8] ;  /* 0x00007500ff0677ac */ /* 0x000f240008000800 */
[----:B----4-:R-:W-:-:S13]  /*09f0*/  ISETP.GE.AND P0, PT, R3, UR6, PT ;  /* 0x0000000603007c0c */ /* 0x010fda000bf06270 */
[----:B------:R-:W-:Y:S05]  /*0a00*/  @P0 EXIT ;  /* 0x000000000000094d */ /* 0x000fea0003800000 */
[----:B-1----:R-:W1:Y:S01]  /*0a10*/  S2R R7, SR_CgaCtaId ;  /* 0x0000000000077919 */ /* 0x002e620000008800 */
[----:B------:R-:W4:Y:S01]  /*0a20*/  LDCU.64 UR4, c[0x0][0x3a0] ;  /* 0x00007400ff0477ac */ /* 0x000f220008000a00 */
[----:B------:R-:W-:Y:S01]  /*0a30*/  LEA R2, R2, 0x20, 0x2 ;  /* 0x0000002002027811 */ /* 0x000fe200078e10ff */
[----:B------:R-:W-:Y:S01]  /*0a40*/  IMAD.SHL.U32 R5, R3, 0x4, RZ ;  /* 0x0000000403057824 */ /* 0x000fe200078e00ff */
[----:B------:R-:W-:-:S03]  /*0a50*/  MOV R0, 0x400 ;  /* 0x0000040000007802 */ /* 0x000fc60000000f00 */
[--C-:B------:R-:W-:Y:S02]  /*0a60*/  IMAD R6, R6, 0x4, R5.reuse ;  /* 0x0000000406067824 */ /* 0x100fe400078e0205 */
[----:B------:R-:W-:Y:S01]  /*0a70*/  IMAD R2, R2, UR6, R5 ;  /* 0x0000000602027c24 */ /* 0x000fe2000f8e0205 */
[----:B----4-:R-:W-:-:S04]  /*0a80*/  UIADD3 UR4, UP0, UPT, UR4, 0x4, URZ ;  /* 0x0000000404047890 */ /* 0x010fc8000ff1e0ff */
[----:B------:R-:W-:Y:S01]  /*0a90*/  UIADD3.X UR5, UPT, UPT, URZ, UR5, URZ, UP0, !UPT ;  /* 0x00000005ff057290 */ /* 0x000fe200087fe4ff */
[----:B-1----:R-:W-:-:S04]  /*0aa0*/  LEA R7, R7, R0, 0x18 ;  /* 0x0000000007077211 */ /* 0x002fc800078ec0ff */
[--C-:B------:R-:W-:Y:S02]  /*0ab0*/  IADD3 R6, PT, PT, R6, 0x8000, R7.reuse ;  /* 0x0000800006067810 */ /* 0x100fe40007ffe007 */
[----:B------:R-:W-:Y:S01]  /*0ac0*/  IADD3 R2, PT, PT, R2, 0x8000, R7 ;  /* 0x0000800002027810 */ /* 0x000fe20007ffe007 */
[----:B------:R-:W-:-:S07]  /*0ad0*/  IMAD R7, R4, UR6, R3 ;  /* 0x0000000604077c24 */ /* 0x000fce000f8e0203 */
.L_x_18:
[----:B-1----:R1:W4:Y:S01]  /*0ae0*/  LDS R9, [R2] ;  /* 0x0000000002097984 */ /* 0x0023220000000800 */
[----:B------:R-:W-:Y:S01]  /*0af0*/  MOV R5, UR5 ;  /* 0x0000000500057c02 */ /* 0x000fe20008000f00 */
[----:B------:R-:W-:Y:S02]  /*0b00*/  IMAD.U32 R4, RZ, RZ, UR4 ;  /* 0x00000004ff047e24 */ /* 0x000fe4000f8e00ff */
[----:B------:R5:W0:Y:S01]  /*0b10*/  LDS R11, [R6] ;  /* 0x00000000060b7984 */ /* 0x000a220000000800 */
[----:B------:R-:W-:Y:S02]  /*0b20*/  VIADD R3, R3, 0x20 ;  /* 0x0000002003037836 */ /* 0x000fe40000000000 */
[----:B------:R-:W-:-:S03]  /*0b30*/  IMAD.WIDE R4, R7, 0x8, R4 ;  /* 0x0000000807047825 */ /* 0x000fc600078e0204 */
[----:B------:R-:W-:Y:S01]  /*0b40*/  ISETP.GE.AND P0, PT, R3, UR6, PT ;  /* 0x0000000603007c0c */ /* 0x000fe2000bf06270 */
[----:B-1----:R-:W-:Y:S02]  /*0b50*/  VIADD R2, R2, 0x80 ;  /* 0x0000008002027836 */ /* 0x002fe40000000000 */
[----:B-----5:R-:W-:Y:S02]  /*0b60*/  VIADD R6, R6, 0x80 ;  /* 0x0000008006067836 */ /* 0x020fe40000000000 */
[----:B------:R-:W-:Y:S01]  /*0b70*/  VIADD R7, R7, 0x20 ;  /* 0x0000002007077836 */ /* 0x000fe20000000000 */
[----:B----4-:R1:W-:Y:S04]  /*0b80*/  STG.E desc[UR8][R4.64+-0x4], R9 ;  /* 0xfffffc0904007986 */ /* 0x0103e8000c101908 */
[----:B0-----:R1:W-:Y:S03]  /*0b90*/  STG.E desc[UR8][R4.64], R11 ;  /* 0x0000000b04007986 */ /* 0x0013e6000c101908 */
[----:B------:R-:W-:Y:S05]  /*0ba0*/  @!P0 BRA `(.L_x_18) ;  /* 0xfffffffc00cc8947 */ /* 0x000fea000383ffff */
[----:B------:R-:W-:Y:S05]  /*0bb0*/  EXIT ;  /* 0x000000000000794d */ /* 0x000fea0003800000 */
.L_x_19:
[----:B------:R-:W-:-:S00]  /*0bc0*/  BRA `(.L_x_19) ;  /* 0xfffffffc00fc7947 */ /* 0x000fc0000383ffff */
[----:B------:R-:W-:-:S00]  /*0bd0*/  NOP ;  /* 0x0000000000007918 */ /* 0x000fc00000000000 */
        /* <DEDUP_REMOVED lines=10> */
.L_x_20:


//--------------------- .nv.shared._Z25knn_kernel_warp_per_queryPK6float2iS1_iPSt4pairIifEi --------------------------
	.section	.nv.shared._Z25knn_kernel_warp_per_queryPK6float2iS1_iPSt4pairIifEi,"aw",@nobits
	.sectionflags	@""
	.align	16
	.zero		1024


//--------------------- .nv.shared.reserved.0     --------------------------
	.section	.nv.shared.reserved.0,"aw",@nobits
	.weak		__nv_reservedSMEM_offset_0_alias
	.size		__nv_reservedSMEM_offset_0_alias, 0, 64
	.other		__nv_reservedSMEM_offset_0_alias,@"STO_CUDA_RESERVED_SHARED STV_DEFAULT"
__nv_reservedSMEM_offset_0_alias:
	.zero		0
	.zero		64


//--------------------- .nv.constant0._Z25knn_kernel_warp_per_queryPK6float2iS1_iPSt4pairIifEi --------------------------
	.section	.nv.constant0._Z25knn_kernel_warp_per_queryPK6float2iS1_iPSt4pairIifEi,"a",@progbits
	.sectionflags	@""
	.align	4
.nv.constant0._Z25knn_kernel_warp_per_queryPK6float2iS1_iPSt4pairIifEi:
	.zero		940


//--------------------- SYMBOLS --------------------------

	.type		.nv.reservedSmem.offset0,@object
	.size		.nv.reservedSmem.offset0,0x4
	.type		.nv.reservedSmem.cap,@object
	.size		.nv.reservedSmem.cap,0x4
